//
// Generated by NVIDIA NVVM Compiler
//
// Compiler Build ID: CL-36424714
// Cuda compilation tools, release 13.0, V13.0.88
// Based on NVVM 20.0.0
//

.version 9.0
.target sm_100
.address_size 64

	// .globl	_Z15MatrixMulKernelPfS_S_iii
// _ZZ17TiledMatrixKernelPfS_S_iiiE3mds has been demoted
// _ZZ17TiledMatrixKernelPfS_S_iiiE3nds has been demoted

.visible .entry _Z15MatrixMulKernelPfS_S_iii(
	.param .u64 .ptr .align 1 _Z15MatrixMulKernelPfS_S_iii_param_0,
	.param .u64 .ptr .align 1 _Z15MatrixMulKernelPfS_S_iii_param_1,
	.param .u64 .ptr .align 1 _Z15MatrixMulKernelPfS_S_iii_param_2,
	.param .u32 _Z15MatrixMulKernelPfS_S_iii_param_3,
	.param .u32 _Z15MatrixMulKernelPfS_S_iii_param_4,
	.param .u32 _Z15MatrixMulKernelPfS_S_iii_param_5
)
{
	.reg .pred 	%p<13>;
	.reg .b32 	%r<41>;
	.reg .b32 	%f<68>;
	.reg .b64 	%rd<53>;

	ld.param.u64 	%rd7, [_Z15MatrixMulKernelPfS_S_iii_param_0];
	ld.param.u64 	%rd8, [_Z15MatrixMulKernelPfS_S_iii_param_1];
	ld.param.u64 	%rd6, [_Z15MatrixMulKernelPfS_S_iii_param_2];
	ld.param.u32 	%r20, [_Z15MatrixMulKernelPfS_S_iii_param_3];
	ld.param.u32 	%r18, [_Z15MatrixMulKernelPfS_S_iii_param_4];
	ld.param.u32 	%r19, [_Z15MatrixMulKernelPfS_S_iii_param_5];
	cvta.to.global.u64 	%rd1, %rd8;
	cvta.to.global.u64 	%rd2, %rd7;
	mov.u32 	%r21, %ctaid.x;
	mov.u32 	%r22, %ntid.x;
	mov.u32 	%r23, %tid.x;
	mad.lo.s32 	%r1, %r21, %r22, %r23;
	mov.u32 	%r24, %ctaid.y;
	mov.u32 	%r25, %ntid.y;
	mov.u32 	%r26, %tid.y;
	mad.lo.s32 	%r2, %r24, %r25, %r26;
	setp.ge.s32 	%p1, %r2, %r20;
	setp.ge.s32 	%p2, %r1, %r19;
	or.pred  	%p3, %p1, %p2;
	@%p3 bra 	$L__BB0_14;
	setp.lt.s32 	%p4, %r18, 1;
	mov.f32 	%f67, 0f00000000;
	@%p4 bra 	$L__BB0_13;
	mul.lo.s32 	%r3, %r18, %r2;
	and.b32  	%r4, %r18, 7;
	setp.lt.u32 	%p5, %r18, 8;
	mov.f32 	%f67, 0f00000000;
	mov.b32 	%r39, 0;
	@%p5 bra 	$L__BB0_5;
	and.b32  	%r39, %r18, 2147483640;
	neg.s32 	%r37, %r39;
	shl.b32 	%r7, %r19, 3;
	mul.wide.u32 	%rd9, %r3, 4;
	add.s64 	%rd10, %rd9, %rd2;
	add.s64 	%rd52, %rd10, 16;
	mov.f32 	%f67, 0f00000000;
	mul.wide.s32 	%rd13, %r19, 4;
	mov.u32 	%r36, %r1;
$L__BB0_4:
	.pragma "nounroll";
	ld.global.f32 	%f17, [%rd52+-16];
	mul.wide.s32 	%rd11, %r36, 4;
	add.s64 	%rd12, %rd1, %rd11;
	ld.global.f32 	%f18, [%rd12];
	fma.rn.f32 	%f19, %f17, %f18, %f67;
	ld.global.f32 	%f20, [%rd52+-12];
	add.s64 	%rd14, %rd12, %rd13;
	ld.global.f32 	%f21, [%rd14];
	fma.rn.f32 	%f22, %f20, %f21, %f19;
	ld.global.f32 	%f23, [%rd52+-8];
	add.s64 	%rd15, %rd14, %rd13;
	ld.global.f32 	%f24, [%rd15];
	fma.rn.f32 	%f25, %f23, %f24, %f22;
	ld.global.f32 	%f26, [%rd52+-4];
	add.s64 	%rd16, %rd15, %rd13;
	ld.global.f32 	%f27, [%rd16];
	fma.rn.f32 	%f28, %f26, %f27, %f25;
	ld.global.f32 	%f29, [%rd52];
	add.s64 	%rd17, %rd16, %rd13;
	ld.global.f32 	%f30, [%rd17];
	fma.rn.f32 	%f31, %f29, %f30, %f28;
	ld.global.f32 	%f32, [%rd52+4];
	add.s64 	%rd18, %rd17, %rd13;
	ld.global.f32 	%f33, [%rd18];
	fma.rn.f32 	%f34, %f32, %f33, %f31;
	ld.global.f32 	%f35, [%rd52+8];
	add.s64 	%rd19, %rd18, %rd13;
	ld.global.f32 	%f36, [%rd19];
	fma.rn.f32 	%f37, %f35, %f36, %f34;
	ld.global.f32 	%f38, [%rd52+12];
	add.s64 	%rd20, %rd19, %rd13;
	ld.global.f32 	%f39, [%rd20];
	fma.rn.f32 	%f67, %f38, %f39, %f37;
	add.s32 	%r37, %r37, 8;
	add.s32 	%r36, %r36, %r7;
	add.s64 	%rd52, %rd52, 32;
	setp.ne.s32 	%p6, %r37, 0;
	@%p6 bra 	$L__BB0_4;
$L__BB0_5:
	setp.eq.s32 	%p7, %r4, 0;
	@%p7 bra 	$L__BB0_13;
	and.b32  	%r13, %r18, 3;
	setp.lt.u32 	%p8, %r4, 4;
	@%p8 bra 	$L__BB0_8;
	add.s32 	%r28, %r39, %r3;
	mul.wide.u32 	%rd21, %r28, 4;
	add.s64 	%rd22, %rd2, %rd21;
	ld.global.f32 	%f41, [%rd22];
	mad.lo.s32 	%r29, %r39, %r19, %r1;
	mul.wide.s32 	%rd23, %r29, 4;
	add.s64 	%rd24, %rd1, %rd23;
	ld.global.f32 	%f42, [%rd24];
	fma.rn.f32 	%f43, %f41, %f42, %f67;
	cvt.u64.u32 	%rd25, %r3;
	cvt.u64.u32 	%rd26, %r39;
	add.s64 	%rd27, %rd26, %rd25;
	shl.b64 	%rd28, %rd27, 2;
	add.s64 	%rd29, %rd2, %rd28;
	ld.global.f32 	%f44, [%rd29+4];
	mul.wide.s32 	%rd30, %r19, 4;
	add.s64 	%rd31, %rd24, %rd30;
	ld.global.f32 	%f45, [%rd31];
	fma.rn.f32 	%f46, %f44, %f45, %f43;
	ld.global.f32 	%f47, [%rd29+8];
	add.s64 	%rd32, %rd31, %rd30;
	ld.global.f32 	%f48, [%rd32];
	fma.rn.f32 	%f49, %f47, %f48, %f46;
	ld.global.f32 	%f50, [%rd29+12];
	add.s64 	%rd33, %rd32, %rd30;
	ld.global.f32 	%f51, [%rd33];
	fma.rn.f32 	%f67, %f50, %f51, %f49;
	add.s32 	%r39, %r39, 4;
$L__BB0_8:
	setp.eq.s32 	%p9, %r13, 0;
	@%p9 bra 	$L__BB0_13;
	setp.eq.s32 	%p10, %r13, 1;
	@%p10 bra 	$L__BB0_11;
	add.s32 	%r30, %r39, %r3;
	mul.wide.u32 	%rd34, %r30, 4;
	add.s64 	%rd35, %rd2, %rd34;
	ld.global.f32 	%f53, [%rd35];
	mad.lo.s32 	%r31, %r39, %r19, %r1;
	mul.wide.s32 	%rd36, %r31, 4;
	add.s64 	%rd37, %rd1, %rd36;
	ld.global.f32 	%f54, [%rd37];
	fma.rn.f32 	%f55, %f53, %f54, %f67;
	cvt.u64.u32 	%rd38, %r3;
	cvt.u64.u32 	%rd39, %r39;
	add.s64 	%rd40, %rd39, %rd38;
	shl.b64 	%rd41, %rd40, 2;
	add.s64 	%rd42, %rd2, %rd41;
	ld.global.f32 	%f56, [%rd42+4];
	mul.wide.s32 	%rd43, %r19, 4;
	add.s64 	%rd44, %rd37, %rd43;
	ld.global.f32 	%f57, [%rd44];
	fma.rn.f32 	%f67, %f56, %f57, %f55;
	add.s32 	%r39, %r39, 2;
$L__BB0_11:
	and.b32  	%r32, %r18, 1;
	setp.eq.b32 	%p11, %r32, 1;
	not.pred 	%p12, %p11;
	@%p12 bra 	$L__BB0_13;
	add.s32 	%r33, %r39, %r3;
	mul.wide.u32 	%rd45, %r33, 4;
	add.s64 	%rd46, %rd2, %rd45;
	ld.global.f32 	%f58, [%rd46];
	mad.lo.s32 	%r34, %r39, %r19, %r1;
	mul.wide.s32 	%rd47, %r34, 4;
	add.s64 	%rd48, %rd1, %rd47;
	ld.global.f32 	%f59, [%rd48];
	fma.rn.f32 	%f67, %f58, %f59, %f67;
$L__BB0_13:
	mad.lo.s32 	%r35, %r19, %r2, %r1;
	cvta.to.global.u64 	%rd49, %rd6;
	mul.wide.s32 	%rd50, %r35, 4;
	add.s64 	%rd51, %rd49, %rd50;
	st.global.f32 	[%rd51], %f67;
$L__BB0_14:
	ret;

}
	// .globl	_Z17TiledMatrixKernelPfS_S_iii
.visible .entry _Z17TiledMatrixKernelPfS_S_iii(
	.param .u64 .ptr .align 1 _Z17TiledMatrixKernelPfS_S_iii_param_0,
	.param .u64 .ptr .align 1 _Z17TiledMatrixKernelPfS_S_iii_param_1,
	.param .u64 .ptr .align 1 _Z17TiledMatrixKernelPfS_S_iii_param_2,
	.param .u32 _Z17TiledMatrixKernelPfS_S_iii_param_3,
	.param .u32 _Z17TiledMatrixKernelPfS_S_iii_param_4,
	.param .u32 _Z17TiledMatrixKernelPfS_S_iii_param_5
)
{
	.reg .pred 	%p<12>;
	.reg .b32 	%r<43>;
	.reg .b32 	%f<63>;
	.reg .b64 	%rd<13>;
	// demoted variable
	.shared .align 4 .b8 _ZZ17TiledMatrixKernelPfS_S_iiiE3mds[1024];
	// demoted variable
	.shared .align 4 .b8 _ZZ17TiledMatrixKernelPfS_S_iiiE3nds[1024];
	ld.param.u64 	%rd4, [_Z17TiledMatrixKernelPfS_S_iii_param_0];
	ld.param.u64 	%rd5, [_Z17TiledMatrixKernelPfS_S_iii_param_1];
	ld.param.u64 	%rd6, [_Z17TiledMatrixKernelPfS_S_iii_param_2];
	ld.param.u32 	%r24, [_Z17TiledMatrixKernelPfS_S_iii_param_3];
	ld.param.u32 	%r25, [_Z17TiledMatrixKernelPfS_S_iii_param_4];
	ld.param.u32 	%r26, [_Z17TiledMatrixKernelPfS_S_iii_param_5];
	mov.u32 	%r27, %ctaid.y;
	mov.u32 	%r28, %ctaid.x;
	mov.u32 	%r40, %tid.y;
	mov.u32 	%r38, %tid.x;
	shl.b32 	%r29, %r27, 4;
	add.s32 	%r3, %r29, %r40;
	shl.b32 	%r4, %r28, 4;
	add.s32 	%r5, %r4, %r38;
	setp.lt.s32 	%p1, %r25, 1;
	mov.f32 	%f62, 0f00000000;
	@%p1 bra 	$L__BB1_7;
	add.s32 	%r30, %r25, 15;
	shr.u32 	%r31, %r30, 4;
	shl.b32 	%r32, %r40, 6;
	mov.u32 	%r33, _ZZ17TiledMatrixKernelPfS_S_iiiE3mds;
	add.s32 	%r6, %r33, %r32;
	shl.b32 	%r34, %r38, 2;
	add.s32 	%r7, %r6, %r34;
	mov.u32 	%r35, _ZZ17TiledMatrixKernelPfS_S_iiiE3nds;
	add.s32 	%r9, %r35, %r34;
	add.s32 	%r8, %r9, %r32;
	neg.s32 	%r42, %r31;
	mad.lo.s32 	%r36, %r40, %r26, %r38;
	add.s32 	%r41, %r36, %r4;
	shl.b32 	%r12, %r26, 4;
	mad.lo.s32 	%r39, %r25, %r3, %r38;
	cvta.to.global.u64 	%rd1, %rd4;
	cvta.to.global.u64 	%rd2, %rd5;
	mov.f32 	%f62, 0f00000000;
$L__BB1_2:
	setp.ge.s32 	%p2, %r3, %r24;
	mul.wide.s32 	%rd7, %r39, 4;
	add.s64 	%rd3, %rd1, %rd7;
	setp.ge.s32 	%p3, %r38, %r25;
	mov.f32 	%f60, 0f00000000;
	or.pred  	%p4, %p2, %p3;
	@%p4 bra 	$L__BB1_4;
	ld.global.f32 	%f60, [%rd3];
$L__BB1_4:
	setp.ge.s32 	%p5, %r5, %r26;
	st.shared.f32 	[%r7], %f60;
	setp.ge.s32 	%p6, %r40, %r25;
	mov.f32 	%f61, 0f00000000;
	or.pred  	%p7, %p5, %p6;
	@%p7 bra 	$L__BB1_6;
	mul.wide.s32 	%rd8, %r41, 4;
	add.s64 	%rd9, %rd2, %rd8;
	ld.global.f32 	%f61, [%rd9];
$L__BB1_6:
	st.shared.f32 	[%r8], %f61;
	bar.sync 	0;
	ld.shared.f32 	%f12, [%r6];
	ld.shared.f32 	%f13, [%r9];
	fma.rn.f32 	%f14, %f12, %f13, %f62;
	ld.shared.f32 	%f15, [%r6+4];
	ld.shared.f32 	%f16, [%r9+64];
	fma.rn.f32 	%f17, %f15, %f16, %f14;
	ld.shared.f32 	%f18, [%r6+8];
	ld.shared.f32 	%f19, [%r9+128];
	fma.rn.f32 	%f20, %f18, %f19, %f17;
	ld.shared.f32 	%f21, [%r6+12];
	ld.shared.f32 	%f22, [%r9+192];
	fma.rn.f32 	%f23, %f21, %f22, %f20;
	ld.shared.f32 	%f24, [%r6+16];
	ld.shared.f32 	%f25, [%r9+256];
	fma.rn.f32 	%f26, %f24, %f25, %f23;
	ld.shared.f32 	%f27, [%r6+20];
	ld.shared.f32 	%f28, [%r9+320];
	fma.rn.f32 	%f29, %f27, %f28, %f26;
	ld.shared.f32 	%f30, [%r6+24];
	ld.shared.f32 	%f31, [%r9+384];
	fma.rn.f32 	%f32, %f30, %f31, %f29;
	ld.shared.f32 	%f33, [%r6+28];
	ld.shared.f32 	%f34, [%r9+448];
	fma.rn.f32 	%f35, %f33, %f34, %f32;
	ld.shared.f32 	%f36, [%r6+32];
	ld.shared.f32 	%f37, [%r9+512];
	fma.rn.f32 	%f38, %f36, %f37, %f35;
	ld.shared.f32 	%f39, [%r6+36];
	ld.shared.f32 	%f40, [%r9+576];
	fma.rn.f32 	%f41, %f39, %f40, %f38;
	ld.shared.f32 	%f42, [%r6+40];
	ld.shared.f32 	%f43, [%r9+640];
	fma.rn.f32 	%f44, %f42, %f43, %f41;
	ld.shared.f32 	%f45, [%r6+44];
	ld.shared.f32 	%f46, [%r9+704];
	fma.rn.f32 	%f47, %f45, %f46, %f44;
	ld.shared.f32 	%f48, [%r6+48];
	ld.shared.f32 	%f49, [%r9+768];
	fma.rn.f32 	%f50, %f48, %f49, %f47;
	ld.shared.f32 	%f51, [%r6+52];
	ld.shared.f32 	%f52, [%r9+832];
	fma.rn.f32 	%f53, %f51, %f52, %f50;
	ld.shared.f32 	%f54, [%r6+56];
	ld.shared.f32 	%f55, [%r9+896];
	fma.rn.f32 	%f56, %f54, %f55, %f53;
	ld.shared.f32 	%f57, [%r6+60];
	ld.shared.f32 	%f58, [%r9+960];
	fma.rn.f32 	%f62, %f57, %f58, %f56;
	bar.sync 	0;
	add.s32 	%r42, %r42, 1;
	setp.ne.s32 	%p8, %r42, 0;
	add.s32 	%r41, %r41, %r12;
	add.s32 	%r40, %r40, 16;
	add.s32 	%r39, %r39, 16;
	add.s32 	%r38, %r38, 16;
	@%p8 bra 	$L__BB1_2;
$L__BB1_7:
	setp.ge.s32 	%p9, %r3, %r24;
	setp.ge.s32 	%p10, %r5, %r26;
	or.pred  	%p11, %p9, %p10;
	@%p11 bra 	$L__BB1_9;
	mad.lo.s32 	%r37, %r26, %r3, %r5;
	cvta.to.global.u64 	%rd10, %rd6;
	mul.wide.u32 	%rd11, %r37, 4;
	add.s64 	%rd12, %rd10, %rd11;
	st.global.f32 	[%rd12], %f62;
$L__BB1_9:
	ret;

}


// ===== COMPILED SASS (sm_100) =====

	.target	sm_100

	.elftype	@"ET_EXEC"


//--------------------- .note.nv.tkinfo           --------------------------
	.section	.note.nv.tkinfo,"",@"SHT_NOTE"
	.sectionflags	@"SHF_NOTE_NV_TKINFO"
	.tkinfo
        /*0018*/ 	.word	0x00000002
        /*0030*/ 	.string	""
        /*0030*/ 	.string	"ptxas"
        /*0030*/ 	.string	"Cuda compilation tools, release 13.0, V13.0.88"
        /*0030*/ 	.string	"Build cuda_13.0.r13.0/compiler.36424714_0"
        /*0030*/ 	.string	"-arch sm_100 -m 64 "



//--------------------- .note.nv.cuinfo           --------------------------
	.section	.note.nv.cuinfo,"",@"SHT_NOTE"
	.sectionflags	@"SHF_NOTE_NV_CUINFO"
        /*0018*/ 	.short	0x0002
        /*001a*/ 	.short	0x0064
        /*001c*/ 	.short	0x0082
	.zero		2


//--------------------- .nv.info                  --------------------------
	.section	.nv.info,"",@"SHT_CUDA_INFO"
	.align	4


	//----- nvinfo : EIATTR_REGCOUNT
	.align		4
        /*0000*/ 	.byte	0x04, 0x2f
        /*0002*/ 	.short	(.L_1 - .L_0)
	.align		4
.L_0:
        /*0004*/ 	.word	index@(_Z15MatrixMulKernelPfS_S_iii)
        /*0008*/ 	.word	0x00000020


	//----- nvinfo : EIATTR_FRAME_SIZE
	.align		4
.L_1:
        /*000c*/ 	.byte	0x04, 0x11
        /*000e*/ 	.short	(.L_3 - .L_2)
	.align		4
.L_2:
        /*0010*/ 	.word	index@(_Z15MatrixMulKernelPfS_S_iii)
        /*0014*/ 	.word	0x00000000


	//----- nvinfo : EIATTR_REGCOUNT
	.align		4
.L_3:
        /*0018*/ 	.byte	0x04, 0x2f
        /*001a*/ 	.short	(.L_5 - .L_4)
	.align		4
.L_4:
        /*001c*/ 	.word	index@(_Z17TiledMatrixKernelPfS_S_iii)
        /*0020*/ 	.word	0x00000020


	//----- nvinfo : EIATTR_FRAME_SIZE
	.align		4
.L_5:
        /*0024*/ 	.byte	0x04, 0x11
        /*0026*/ 	.short	(.L_7 - .L_6)
	.align		4
.L_6:
        /*0028*/ 	.word	index@(_Z17TiledMatrixKernelPfS_S_iii)
        /*002c*/ 	.word	0x00000000


	//----- nvinfo : EIATTR_MIN_STACK_SIZE
	.align		4
.L_7:
        /*0030*/ 	.byte	0x04, 0x12
        /*0032*/ 	.short	(.L_9 - .L_8)
	.align		4
.L_8:
        /*0034*/ 	.word	index@(_Z17TiledMatrixKernelPfS_S_iii)
        /*0038*/ 	.word	0x00000000


	//----- nvinfo : EIATTR_MIN_STACK_SIZE
	.align		4
.L_9:
        /*003c*/ 	.byte	0x04, 0x12
        /*003e*/ 	.short	(.L_11 - .L_10)
	.align		4
.L_10:
        /*0040*/ 	.word	index@(_Z15MatrixMulKernelPfS_S_iii)
        /*0044*/ 	.word	0x00000000
.L_11:


//--------------------- .nv.compat                --------------------------
	.section	.nv.compat,"",@"SHT_CUDA_COMPAT_INFO"
	.align	4
        /*0000*/ 	.byte	0x02, 0x09, 0x00, 0x00, 0x02, 0x02, 0x01, 0x00, 0x02, 0x05, 0x05, 0x00, 0x03, 0x07, 0x01, 0x01
        /*0010*/ 	.byte	0x02, 0x03, 0x00, 0x00, 0x02, 0x06, 0x01, 0x00, 0x04, 0x0b, 0x08, 0x00, 0x09, 0x00, 0x00, 0x00
        /*0020*/ 	.byte	0x00, 0x00, 0x00, 0x00


//--------------------- .nv.info._Z17TiledMatrixKernelPfS_S_iii --------------------------
	.section	.nv.info._Z17TiledMatrixKernelPfS_S_iii,"",@"SHT_CUDA_INFO"
	.sectionflags	@""
	.align	4


	//----- nvinfo : EIATTR_CUDA_API_VERSION
	.align		4
        /*0000*/ 	.byte	0x04, 0x37
        /*0002*/ 	.short	(.L_13 - .L_12)
.L_12:
        /*0004*/ 	.word	0x00000082


	//----- nvinfo : EIATTR_KPARAM_INFO
	.align		4
.L_13:
        /*0008*/ 	.byte	0x04, 0x17
        /*000a*/ 	.short	(.L_15 - .L_14)
.L_14:
        /*000c*/ 	.word	0x00000000
        /*0010*/ 	.short	0x0005
        /*0012*/ 	.short	0x0020
        /*0014*/ 	.byte	0x00, 0xf0, 0x11, 0x00


	//----- nvinfo : EIATTR_KPARAM_INFO
	.align		4
.L_15:
        /*0018*/ 	.byte	0x04, 0x17
        /*001a*/ 	.short	(.L_17 - .L_16)
.L_16:
        /*001c*/ 	.word	0x00000000
        /*0020*/ 	.short	0x0004
        /*0022*/ 	.short	0x001c
        /*0024*/ 	.byte	0x00, 0xf0, 0x11, 0x00


	//----- nvinfo : EIATTR_KPARAM_INFO
	.align		4
.L_17:
        /*0028*/ 	.byte	0x04, 0x17
        /*002a*/ 	.short	(.L_19 - .L_18)
.L_18:
        /*002c*/ 	.word	0x00000000
        /*0030*/ 	.short	0x0003
        /*0032*/ 	.short	0x0018
        /*0034*/ 	.byte	0x00, 0xf0, 0x11, 0x00


	//----- nvinfo : EIATTR_KPARAM_INFO
	.align		4
.L_19:
        /*0038*/ 	.byte	0x04, 0x17
        /*003a*/ 	.short	(.L_21 - .L_20)
.L_20:
        /*003c*/ 	.word	0x00000000
        /*0040*/ 	.short	0x0002
        /*0042*/ 	.short	0x0010
        /*0044*/ 	.byte	0x00, 0xf5, 0x21, 0x00


	//----- nvinfo : EIATTR_KPARAM_INFO
	.align		4
.L_21:
        /*0048*/ 	.byte	0x04, 0x17
        /*004a*/ 	.short	(.L_23 - .L_22)
.L_22:
        /*004c*/ 	.word	0x00000000
        /*0050*/ 	.short	0x0001
        /*0052*/ 	.short	0x0008
        /*0054*/ 	.byte	0x00, 0xf5, 0x21, 0x00


	//----- nvinfo : EIATTR_KPARAM_INFO
	.align		4
.L_23:
        /*0058*/ 	.byte	0x04, 0x17
        /*005a*/ 	.short	(.L_25 - .L_24)
.L_24:
        /*005c*/ 	.word	0x00000000
        /*0060*/ 	.short	0x0000
        /*0062*/ 	.short	0x0000
        /*0064*/ 	.byte	0x00, 0xf5, 0x21, 0x00


	//----- nvinfo : EIATTR_SPARSE_MMA_MASK
	.align		4
.L_25:
        /*0068*/ 	.byte	0x03, 0x50
        /*006a*/ 	.short	0x0000


	//----- nvinfo : EIATTR_MAXREG_COUNT
	.align		4
        /*006c*/ 	.byte	0x03, 0x1b
        /*006e*/ 	.short	0x00ff


	//----- nvinfo : EIATTR_NUM_BARRIERS
	.align		4
        /*0070*/ 	.byte	0x02, 0x4c
        /*0072*/ 	.byte	0x01
	.zero		1


	//----- nvinfo : EIATTR_MERCURY_ISA_VERSION
	.align		4
        /*0074*/ 	.byte	0x03, 0x5f
        /*0076*/ 	.short	0x0101


	//----- nvinfo : EIATTR_VRC_CTA_INIT_COUNT
	.align		4
        /*0078*/ 	.byte	0x02, 0x4a
	.zero		1
	.zero		1


	//----- nvinfo : EIATTR_EXIT_INSTR_OFFSETS
	.align		4
        /*007c*/ 	.byte	0x04, 0x1c
        /*007e*/ 	.short	(.L_27 - .L_26)


	//   ....[0]....
.L_26:
        /*0080*/ 	.word	0x000005e0


	//   ....[1]....
        /*0084*/ 	.word	0x00000630


	//----- nvinfo : EIATTR_CBANK_PARAM_SIZE
	.align		4
.L_27:
        /*0088*/ 	.byte	0x03, 0x19
        /*008a*/ 	.short	0x0024


	//----- nvinfo : EIATTR_PARAM_CBANK
	.align		4
        /*008c*/ 	.byte	0x04, 0x0a
        /*008e*/ 	.short	(.L_29 - .L_28)
	.align		4
.L_28:
        /*0090*/ 	.word	index@(.nv.constant0._Z17TiledMatrixKernelPfS_S_iii)
        /*0094*/ 	.short	0x0380
        /*0096*/ 	.short	0x0024


	//----- nvinfo : EIATTR_SW_WAR
	.align		4
.L_29:
        /*0098*/ 	.byte	0x04, 0x36
        /*009a*/ 	.short	(.L_31 - .L_30)
.L_30:
        /*009c*/ 	.word	0x00000008
.L_31:


//--------------------- .nv.info._Z15MatrixMulKernelPfS_S_iii --------------------------
	.section	.nv.info._Z15MatrixMulKernelPfS_S_iii,"",@"SHT_CUDA_INFO"
	.sectionflags	@""
	.align	4


	//----- nvinfo : EIATTR_CUDA_API_VERSION
	.align		4
        /*0000*/ 	.byte	0x04, 0x37
        /*0002*/ 	.short	(.L_33 - .L_32)
.L_32:
        /*0004*/ 	.word	0x00000082


	//----- nvinfo : EIATTR_KPARAM_INFO
	.align		4
.L_33:
        /*0008*/ 	.byte	0x04, 0x17
        /*000a*/ 	.short	(.L_35 - .L_34)
.L_34:
        /*000c*/ 	.word	0x00000000
        /*0010*/ 	.short	0x0005
        /*0012*/ 	.short	0x0020
        /*0014*/ 	.byte	0x00, 0xf0, 0x11, 0x00


	//----- nvinfo : EIATTR_KPARAM_INFO
	.align		4
.L_35:
        /*0018*/ 	.byte	0x04, 0x17
        /*001a*/ 	.short	(.L_37 - .L_36)
.L_36:
        /*001c*/ 	.word	0x00000000
        /*0020*/ 	.short	0x0004
        /*0022*/ 	.short	0x001c
        /*0024*/ 	.byte	0x00, 0xf0, 0x11, 0x00


	//----- nvinfo : EIATTR_KPARAM_INFO
	.align		4
.L_37:
        /*0028*/ 	.byte	0x04, 0x17
        /*002a*/ 	.short	(.L_39 - .L_38)
.L_38:
        /*002c*/ 	.word	0x00000000
        /*0030*/ 	.short	0x0003
        /*0032*/ 	.short	0x0018
        /*0034*/ 	.byte	0x00, 0xf0, 0x11, 0x00


	//----- nvinfo : EIATTR_KPARAM_INFO
	.align		4
.L_39:
        /*0038*/ 	.byte	0x04, 0x17
        /*003a*/ 	.short	(.L_41 - .L_40)
.L_40:
        /*003c*/ 	.word	0x00000000
        /*0040*/ 	.short	0x0002
        /*0042*/ 	.short	0x0010
        /*0044*/ 	.byte	0x00, 0xf5, 0x21, 0x00


	//----- nvinfo : EIATTR_KPARAM_INFO
	.align		4
.L_41:
        /*0048*/ 	.byte	0x04, 0x17
        /*004a*/ 	.short	(.L_43 - .L_42)
.L_42:
        /*004c*/ 	.word	0x00000000
        /*0050*/ 	.short	0x0001
        /*0052*/ 	.short	0x0008
        /*0054*/ 	.byte	0x00, 0xf5, 0x21, 0x00


	//----- nvinfo : EIATTR_KPARAM_INFO
	.align		4
.L_43:
        /*0058*/ 	.byte	0x04, 0x17
        /*005a*/ 	.short	(.L_45 - .L_44)
.L_44:
        /*005c*/ 	.word	0x00000000
        /*0060*/ 	.short	0x0000
        /*0062*/ 	.short	0x0000
        /*0064*/ 	.byte	0x00, 0xf5, 0x21, 0x00


	//----- nvinfo : EIATTR_SPARSE_MMA_MASK
	.align		4
.L_45:
        /*0068*/ 	.byte	0x03, 0x50
        /*006a*/ 	.short	0x0000


	//----- nvinfo : EIATTR_MAXREG_COUNT
	.align		4
        /*006c*/ 	.byte	0x03, 0x1b
        /*006e*/ 	.short	0x00ff


	//----- nvinfo : EIATTR_MERCURY_ISA_VERSION
	.align		4
        /*0070*/ 	.byte	0x03, 0x5f
        /*0072*/ 	.short	0x0101


	//----- nvinfo : EIATTR_VRC_CTA_INIT_COUNT
	.align		4
        /*0074*/ 	.byte	0x02, 0x4a
	.zero		1
	.zero		1


	//----- nvinfo : EIATTR_EXIT_INSTR_OFFSETS
	.align		4
        /*0078*/ 	.byte	0x04, 0x1c
        /*007a*/ 	.short	(.L_47 - .L_46)


	//   ....[0]....
.L_46:
        /*007c*/ 	.word	0x000000d0


	//   ....[1]....
        /*0080*/ 	.word	0x000008f0


	//----- nvinfo : EIATTR_CBANK_PARAM_SIZE
	.align		4
.L_47:
        /*0084*/ 	.byte	0x03, 0x19
        /*0086*/ 	.short	0x0024


	//----- nvinfo : EIATTR_PARAM_CBANK
	.align		4
        /*0088*/ 	.byte	0x04, 0x0a
        /*008a*/ 	.short	(.L_49 - .L_48)
	.align		4
.L_48:
        /*008c*/ 	.word	index@(.nv.constant0._Z15MatrixMulKernelPfS_S_iii)
        /*0090*/ 	.short	0x0380
        /*0092*/ 	.short	0x0024


	//----- nvinfo : EIATTR_SW_WAR
	.align		4
.L_49:
        /*0094*/ 	.byte	0x04, 0x36
        /*0096*/ 	.short	(.L_51 - .L_50)
.L_50:
        /*0098*/ 	.word	0x00000008
.L_51:


//--------------------- .nv.callgraph             --------------------------
	.section	.nv.callgraph,"",@"SHT_CUDA_CALLGRAPH"
	.align	4
	.sectionentsize	8
	.align		4
        /*0000*/ 	.word	0x00000000
	.align		4
        /*0004*/ 	.word	0xffffffff
	.align		4
        /*0008*/ 	.word	0x00000000
	.align		4
        /*000c*/ 	.word	0xfffffffe
	.align		4
        /*0010*/ 	.word	0x00000000
	.align		4
        /*0014*/ 	.word	0xfffffffd
	.align		4
        /*0018*/ 	.word	0x00000000
	.align		4
        /*001c*/ 	.word	0xfffffffc


//--------------------- .text._Z17TiledMatrixKernelPfS_S_iii --------------------------
	.section	.text._Z17TiledMatrixKernelPfS_S_iii,"ax",@progbits
	.align	128
        .global         _Z17TiledMatrixKernelPfS_S_iii
        .type           _Z17TiledMatrixKernelPfS_S_iii,@function
        .size           _Z17TiledMatrixKernelPfS_S_iii,(.L_x_8 - _Z17TiledMatrixKernelPfS_S_iii)
        .other          _Z17TiledMatrixKernelPfS_S_iii,@"STO_CUDA_ENTRY STV_DEFAULT"
_Z17TiledMatrixKernelPfS_S_iii:
.text._Z17TiledMatrixKernelPfS_S_iii:
[----:B------:R-:W-:Y:S01]  /*0000*/  LDC R1, c[0x0][0x37c] ;  /* 0x0000df00ff017b82 */ /* 0x000fe20000000800 */
[----:B------:R-:W0:Y:S01]  /*0010*/  S2R R12, SR_CTAID.Y ;  /* 0x00000000000c7919 */ /* 0x000e220000002600 */
[----:B------:R-:W1:Y:S01]  /*0020*/  LDCU UR10, c[0x0][0x39c] ;  /* 0x00007380ff0a77ac */ /* 0x000e620008000800 */
[----:B------:R-:W-:Y:S01]  /*0030*/  HFMA2 R23, -RZ, RZ, 0, 0 ;  /* 0x00000000ff177431 */ /* 0x000fe200000001ff */
[----:B------:R-:W0:Y:S01]  /*0040*/  S2R R0, SR_TID.Y ;  /* 0x0000000000007919 */ /* 0x000e220000002200 */
[----:B------:R-:W2:Y:S01]  /*0050*/  LDCU UR14, c[0x0][0x3a0] ;  /* 0x00007400ff0e77ac */ /* 0x000ea20008000800 */
[----:B------:R-:W3:Y:S01]  /*0060*/  S2R R5, SR_CTAID.X ;  /* 0x0000000000057919 */ /* 0x000ee20000002500 */
[----:B------:R-:W4:Y:S01]  /*0070*/  LDCU.64 UR8, c[0x0][0x358] ;  /* 0x00006b00ff0877ac */ /* 0x000f220008000a00 */
[----:B------:R-:W3:Y:S01]  /*0080*/  S2R R21, SR_TID.X ;  /* 0x0000000000157919 */ /* 0x000ee20000002100 */
[----:B-1----:R-:W-:Y:S01]  /*0090*/  UISETP.GE.AND UP0, UPT, UR10, 0x1, UPT ;  /* 0x000000010a00788c */ /* 0x002fe2000bf06270 */
[----:B0-----:R-:W-:-:S02]  /*00a0*/  LEA R12, R12, R0, 0x4 ;  /* 0x000000000c0c7211 */ /* 0x001fc400078e20ff */
[----:B---3--:R-:W-:-:S06]  /*00b0*/  LEA R13, R5, R21, 0x4 ;  /* 0x00000015050d7211 */ /* 0x008fcc00078e20ff */
[----:B--2-4-:R-:W-:Y:S05]  /*00c0*/  BRA.U !UP0, `(.L_x_0) ;  /* 0x0000000508387547 */ /* 0x014fea000b800000 */
[----:B------:R-:W0:Y:S01]  /*00d0*/  S2UR UR7, SR_CgaCtaId ;  /* 0x00000000000779c3 */ /* 0x000e220000008800 */
[----:B------:R-:W1:Y:S01]  /*00e0*/  LDCU UR11, c[0x0][0x3a0] ;  /* 0x00007400ff0b77ac */ /* 0x000e620008000800 */
[----:B------:R-:W-:Y:S01]  /*00f0*/  MOV R23, RZ ;  /* 0x000000ff00177202 */ /* 0x000fe20000000f00 */
[----:B------:R-:W-:Y:S01]  /*0100*/  IMAD R15, R12, UR10, R21 ;  /* 0x0000000a0c0f7c24 */ /* 0x000fe2000f8e0215 */
[----:B------:R-:W-:Y:S01]  /*0110*/  UMOV UR5, 0x400 ;  /* 0x0000040000057882 */ /* 0x000fe20000000000 */
[----:B------:R-:W-:-:S03]  /*0120*/  UIADD3 UR4, UPT, UPT, UR10, 0xf, URZ ;  /* 0x0000000f0a047890 */ /* 0x000fc6000fffe0ff */
[----:B------:R-:W2:Y:S01]  /*0130*/  LDC R16, c[0x0][0x3a0] ;  /* 0x0000e800ff107b82 */ /* 0x000ea20000000800 */
[----:B------:R-:W-:Y:S02]  /*0140*/  UIADD3 UR6, UPT, UPT, UR5, 0x400, URZ ;  /* 0x0000040005067890 */ /* 0x000fe4000fffe0ff */
[----:B------:R-:W-:Y:S01]  /*0150*/  USHF.R.U32.HI UR4, URZ, 0x4, UR4 ;  /* 0x00000004ff047899 */ /* 0x000fe20008011604 */
[----:B------:R-:W3:Y:S04]  /*0160*/  LDCU.64 UR12, c[0x0][0x398] ;  /* 0x00007300ff0c77ac */ /* 0x000ee80008000a00 */
[----:B------:R-:W4:Y:S01]  /*0170*/  LDC.64 R2, c[0x0][0x380] ;  /* 0x0000e000ff027b82 */ /* 0x000f220000000a00 */
[----:B------:R-:W-:Y:S01]  /*0180*/  UIADD3 UR4, UPT, UPT, -UR4, URZ, URZ ;  /* 0x000000ff04047290 */ /* 0x000fe2000fffe1ff */
[----:B-1----:R-:W-:Y:S01]  /*0190*/  IMAD R14, R0, UR11, R21 ;  /* 0x0000000b000e7c24 */ /* 0x002fe2000f8e0215 */
[----:B0-----:R-:W-:-:S04]  /*01a0*/  ULEA UR5, UR7, UR5, 0x18 ;  /* 0x0000000507057291 */ /* 0x001fc8000f8ec0ff */
[----:B------:R-:W-:Y:S01]  /*01b0*/  LEA R14, R5, R14, 0x4 ;  /* 0x0000000e050e7211 */ /* 0x000fe200078e20ff */
[----:B------:R-:W-:Y:S01]  /*01c0*/  ULEA UR6, UR7, UR6, 0x18 ;  /* 0x0000000607067291 */ /* 0x000fe2000f8ec0ff */
[----:B------:R-:W-:-:S05]  /*01d0*/  LEA R18, R0, UR5, 0x6 ;  /* 0x0000000500127c11 */ /* 0x000fca000f8e30ff */
[C---:B------:R-:W-:Y:S02]  /*01e0*/  LEA R19, R21.reuse, UR6, 0x2 ;  /* 0x0000000615137c11 */ /* 0x040fe4000f8e10ff */
[----:B------:R-:W-:Y:S02]  /*01f0*/  LEA R20, R21, R18, 0x2 ;  /* 0x0000001215147211 */ /* 0x000fe400078e10ff */
[----:B---3--:R-:W-:-:S07]  /*0200*/  LEA R17, R0, R19, 0x6 ;  /* 0x0000001300117211 */ /* 0x008fce00078e30ff */
.L_x_1:
[----:B------:R-:W-:Y:S01]  /*0210*/  ISETP.GE.AND P0, PT, R0, UR13, PT ;  /* 0x0000000d00007c0c */ /* 0x000fe2000bf06270 */
[----:B------:R-:W-:Y:S01]  /*0220*/  HFMA2 R22, -RZ, RZ, 0, 0 ;  /* 0x00000000ff167431 */ /* 0x000fe200000001ff */
[----:B------:R-:W-:Y:S01]  /*0230*/  ISETP.GE.AND P1, PT, R21, UR13, PT ;  /* 0x0000000d15007c0c */ /* 0x000fe2000bf26270 */
[----:B----4-:R-:W-:Y:S01]  /*0240*/  IMAD.WIDE R4, R15, 0x4, R2 ;  /* 0x000000040f047825 */ /* 0x010fe200078e0202 */
[----:B--2---:R-:W-:Y:S02]  /*0250*/  ISETP.GE.OR P0, PT, R13, R16, P0 ;  /* 0x000000100d00720c */ /* 0x004fe40000706670 */
[----:B------:R-:W-:Y:S02]  /*0260*/  ISETP.GE.OR P1, PT, R12, UR12, P1 ;  /* 0x0000000c0c007c0c */ /* 0x000fe40008f26670 */
[----:B------:R-:W-:-:S09]  /*0270*/  MOV R27, RZ ;  /* 0x000000ff001b7202 */ /* 0x000fd20000000f00 */
[----:B------:R-:W0:Y:S02]  /*0280*/  @!P0 LDC.64 R6, c[0x0][0x388] ;  /* 0x0000e200ff068b82 */ /* 0x000e240000000a00 */
[----:B------:R-:W2:Y:S01]  /*0290*/  @!P1 LDG.E R27, desc[UR8][R4.64] ;  /* 0x00000008041b9981 */ /* 0x000ea2000c1e1900 */
[----:B0-----:R-:W-:-:S05]  /*02a0*/  @!P0 IMAD.WIDE R6, R14, 0x4, R6 ;  /* 0x000000040e068825 */ /* 0x001fca00078e0206 */
[----:B------:R-:W3:Y:S01]  /*02b0*/  @!P0 LDG.E R22, desc[UR8][R6.64] ;  /* 0x0000000806168981 */ /* 0x000ee2000c1e1900 */
[----:B------:R-:W-:-:S04]  /*02c0*/  UIADD3 UR4, UPT, UPT, UR4, 0x1, URZ ;  /* 0x0000000104047890 */ /* 0x000fc8000fffe0ff */
[----:B------:R-:W-:Y:S01]  /*02d0*/  UISETP.NE.AND UP0, UPT, UR4, URZ, UPT ;  /* 0x000000ff0400728c */ /* 0x000fe2000bf05270 */
[----:B------:R-:W-:Y:S02]  /*02e0*/  IADD3 R0, PT, PT, R0, 0x10, RZ ;  /* 0x0000001000007810 */ /* 0x000fe40007ffe0ff */
[----:B------:R-:W-:Y:S02]  /*02f0*/  IADD3 R15, PT, PT, R15, 0x10, RZ ;  /* 0x000000100f0f7810 */ /* 0x000fe40007ffe0ff */
[----:B------:R-:W-:Y:S02]  /*0300*/  IADD3 R21, PT, PT, R21, 0x10, RZ ;  /* 0x0000001015157810 */ /* 0x000fe40007ffe0ff */
[----:B------:R-:W-:Y:S01]  /*0310*/  LEA R14, R16, R14, 0x4 ;  /* 0x0000000e100e7211 */ /* 0x000fe200078e20ff */
[----:B--2---:R-:W-:Y:S04]  /*0320*/  STS [R20], R27 ;  /* 0x0000001b14007388 */ /* 0x004fe80000000800 */
[----:B---3--:R-:W-:Y:S01]  /*0330*/  STS [R17], R22 ;  /* 0x0000001611007388 */ /* 0x008fe20000000800 */
[----:B------:R-:W-:Y:S06]  /*0340*/  BAR.SYNC.DEFER_BLOCKING 0x0 ;  /* 0x0000000000007b1d */ /* 0x000fec0000010000 */
[----:B------:R-:W-:Y:S04]  /*0350*/  LDS R26, [R19] ;  /* 0x00000000131a7984 */ /* 0x000fe80000000800 */
[----:B------:R-:W0:Y:S04]  /*0360*/  LDS.128 R8, [R18] ;  /* 0x0000000012087984 */ /* 0x000e280000000c00 */
[----:B------:R-:W1:Y:S04]  /*0370*/  LDS R29, [R19+0x40] ;  /* 0x00004000131d7984 */ /* 0x000e680000000800 */
[----:B------:R-:W2:Y:S04]  /*0380*/  LDS R25, [R19+0x80] ;  /* 0x0000800013197984 */ /* 0x000ea80000000800 */
[----:B------:R-:W3:Y:S04]  /*0390*/  LDS R24, [R19+0xc0] ;  /* 0x0000c00013187984 */ /* 0x000ee80000000800 */
[----:B------:R-:W-:Y:S04]  /*03a0*/  LDS.128 R4, [R18+0x10] ;  /* 0x0000100012047984 */ /* 0x000fe80000000c00 */
[----:B------:R-:W-:Y:S04]  /*03b0*/  LDS R22, [R19+0x140] ;  /* 0x0001400013167984 */ /* 0x000fe80000000800 */
[----:B------:R-:W-:Y:S01]  /*03c0*/  LDS R27, [R19+0x200] ;  /* 0x00020000131b7984 */ /* 0x000fe20000000800 */
[----:B0-----:R-:W-:-:S03]  /*03d0*/  FFMA R8, R8, R26, R23 ;  /* 0x0000001a08087223 */ /* 0x001fc60000000017 */
[----:B------:R-:W0:Y:S01]  /*03e0*/  LDS R23, [R19+0x100] ;  /* 0x0001000013177984 */ /* 0x000e220000000800 */
[----:B-1----:R-:W-:-:S03]  /*03f0*/  FFMA R8, R29, R9, R8 ;  /* 0x000000091d087223 */ /* 0x002fc60000000008 */
[----:B------:R-:W-:Y:S01]  /*0400*/  LDS R26, [R19+0x1c0] ;  /* 0x0001c000131a7984 */ /* 0x000fe20000000800 */
[----:B--2---:R-:W-:-:S03]  /*0410*/  FFMA R9, R25, R10, R8 ;  /* 0x0000000a19097223 */ /* 0x004fc60000000008 */
[----:B------:R-:W1:Y:S01]  /*0420*/  LDS R25, [R19+0x180] ;  /* 0x0001800013197984 */ /* 0x000e620000000800 */
[----:B---3--:R-:W-:-:S03]  /*0430*/  FFMA R9, R24, R11, R9 ;  /* 0x0000000b18097223 */ /* 0x008fc60000000009 */
[----:B------:R-:W-:Y:S01]  /*0440*/  LDS R24, [R19+0x240] ;  /* 0x0002400013187984 */ /* 0x000fe20000000800 */
[----:B0-----:R-:W-:-:S03]  /*0450*/  FFMA R23, R4, R23, R9 ;  /* 0x0000001704177223 */ /* 0x001fc60000000009 */
[----:B------:R-:W0:Y:S01]  /*0460*/  LDS.128 R8, [R18+0x20] ;  /* 0x0000200012087984 */ /* 0x000e220000000c00 */
[----:B------:R-:W-:-:S03]  /*0470*/  FFMA R22, R22, R5, R23 ;  /* 0x0000000516167223 */ /* 0x000fc60000000017 */
[----:B------:R-:W2:Y:S01]  /*0480*/  LDS R23, [R19+0x280] ;  /* 0x0002800013177984 */ /* 0x000ea20000000800 */
[----:B-1----:R-:W-:-:S03]  /*0490*/  FFMA R25, R25, R6, R22 ;  /* 0x0000000619197223 */ /* 0x002fc60000000016 */
[----:B------:R-:W1:Y:S01]  /*04a0*/  LDS R22, [R19+0x2c0] ;  /* 0x0002c00013167984 */ /* 0x000e620000000800 */
[----:B------:R-:W-:-:S03]  /*04b0*/  FFMA R7, R26, R7, R25 ;  /* 0x000000071a077223 */ /* 0x000fc60000000019 */
[----:B------:R-:W-:Y:S01]  /*04c0*/  LDS R25, [R19+0x300] ;  /* 0x0003000013197984 */ /* 0x000fe20000000800 */
[----:B0-----:R-:W-:-:S03]  /*04d0*/  FFMA R27, R8, R27, R7 ;  /* 0x0000001b081b7223 */ /* 0x001fc60000000007 */
[----:B------:R-:W0:Y:S01]  /*04e0*/  LDS.128 R4, [R18+0x30] ;  /* 0x0000300012047984 */ /* 0x000e220000000c00 */
[----:B------:R-:W-:-:S03]  /*04f0*/  FFMA R24, R24, R9, R27 ;  /* 0x0000000918187223 */ /* 0x000fc6000000001b */
[----:B------:R-:W3:Y:S04]  /*0500*/  LDS R27, [R19+0x340] ;  /* 0x00034000131b7984 */ /* 0x000ee80000000800 */
[----:B------:R-:W4:Y:S04]  /*0510*/  LDS R9, [R19+0x380] ;  /* 0x0003800013097984 */ /* 0x000f280000000800 */
[----:B------:R-:W5:Y:S01]  /*0520*/  LDS R8, [R19+0x3c0] ;  /* 0x0003c00013087984 */ /* 0x000f620000000800 */
[----:B--2---:R-:W-:-:S04]  /*0530*/  FFMA R23, R23, R10, R24 ;  /* 0x0000000a17177223 */ /* 0x004fc80000000018 */
[----:B-1----:R-:W-:-:S04]  /*0540*/  FFMA R11, R22, R11, R23 ;  /* 0x0000000b160b7223 */ /* 0x002fc80000000017 */
[----:B0-----:R-:W-:-:S04]  /*0550*/  FFMA R4, R4, R25, R11 ;  /* 0x0000001904047223 */ /* 0x001fc8000000000b */
[----:B---3--:R-:W-:-:S04]  /*0560*/  FFMA R4, R27, R5, R4 ;  /* 0x000000051b047223 */ /* 0x008fc80000000004 */
[----:B----4-:R-:W-:-:S04]  /*0570*/  FFMA R9, R9, R6, R4 ;  /* 0x0000000609097223 */ /* 0x010fc80000000004 */
[----:B-----5:R-:W-:Y:S01]  /*0580*/  FFMA R23, R8, R7, R9 ;  /* 0x0000000708177223 */ /* 0x020fe20000000009 */
[----:B------:R-:W-:Y:S06]  /*0590*/  BAR.SYNC.DEFER_BLOCKING 0x0 ;  /* 0x0000000000007b1d */ /* 0x000fec0000010000 */
[----:B------:R-:W-:Y:S05]  /*05a0*/  BRA.U UP0, `(.L_x_1) ;  /* 0xfffffffd00187547 */ /* 0x000fea000b83ffff */
.L_x_0:
[----:B------:R-:W0:Y:S01]  /*05b0*/  LDCU UR4, c[0x0][0x398] ;  /* 0x00007300ff0477ac */ /* 0x000e220008000800 */
[----:B------:R-:W-:-:S04]  /*05c0*/  ISETP.GE.AND P0, PT, R13, UR14, PT ;  /* 0x0000000e0d007c0c */ /* 0x000fc8000bf06270 */
[----:B0-----:R-:W-:-:S13]  /*05d0*/  ISETP.GE.OR P0, PT, R12, UR4, P0 ;  /* 0x000000040c007c0c */ /* 0x001fda0008706670 */
[----:B------:R-:W-:Y:S05]  /*05e0*/  @P0 EXIT ;  /* 0x000000000000094d */ /* 0x000fea0003800000 */
[----:B------:R-:W0:Y:S01]  /*05f0*/  LDC.64 R2, c[0x0][0x390] ;  /* 0x0000e400ff027b82 */ /* 0x000e220000000a00 */
[----:B------:R-:W-:-:S04]  /*0600*/  IMAD R13, R12, UR14, R13 ;  /* 0x0000000e0c0d7c24 */ /* 0x000fc8000f8e020d */
[----:B0-----:R-:W-:-:S05]  /*0610*/  IMAD.WIDE.U32 R2, R13, 0x4, R2 ;  /* 0x000000040d027825 */ /* 0x001fca00078e0002 */
[----:B------:R-:W-:Y:S01]  /*0620*/  STG.E desc[UR8][R2.64], R23 ;  /* 0x0000001702007986 */ /* 0x000fe2000c101908 */
[----:B------:R-:W-:Y:S05]  /*0630*/  EXIT ;  /* 0x000000000000794d */ /* 0x000fea0003800000 */
.L_x_2:
[----:B------:R-:W-:-:S00]  /*0640*/  BRA `(.L_x_2) ;  /* 0xfffffffc00fc7947 */ /* 0x000fc0000383ffff */
[----:B------:R-:W-:-:S00]  /*0650*/  NOP ;  /* 0x0000000000007918 */ /* 0x000fc00000000000 */
        /* <DEDUP_REMOVED lines=10> */
.L_x_8:


//--------------------- .text._Z15MatrixMulKernelPfS_S_iii --------------------------
	.section	.text._Z15MatrixMulKernelPfS_S_iii,"ax",@progbits
	.align	128
        .global         _Z15MatrixMulKernelPfS_S_iii
        .type           _Z15MatrixMulKernelPfS_S_iii,@function
        .size           _Z15MatrixMulKernelPfS_S_iii,(.L_x_9 - _Z15MatrixMulKernelPfS_S_iii)
        .other          _Z15MatrixMulKernelPfS_S_iii,@"STO_CUDA_ENTRY STV_DEFAULT"
_Z15MatrixMulKernelPfS_S_iii:
.text._Z15MatrixMulKernelPfS_S_iii:
[----:B------:R-:W-:Y:S01]  /*0000*/  LDC R1, c[0x0][0x37c] ;  /* 0x0000df00ff017b82 */ /* 0x000fe20000000800 */
[----:B------:R-:W0:Y:S07]  /*0010*/  S2R R3, SR_TID.X ;  /* 0x0000000000037919 */ /* 0x000e2e0000002100 */
[----:B------:R-:W0:Y:S01]  /*0020*/  S2UR UR4, SR_CTAID.X ;  /* 0x00000000000479c3 */ /* 0x000e220000002500 */
[----:B------:R-:W1:Y:S01]  /*0030*/  LDCU UR6, c[0x0][0x398] ;  /* 0x00007300ff0677ac */ /* 0x000e620008000800 */
[----:B------:R-:W2:Y:S06]  /*0040*/  S2R R5, SR_TID.Y ;  /* 0x0000000000057919 */ /* 0x000eac0000002200 */
[----:B------:R-:W0:Y:S08]  /*0050*/  LDC R0, c[0x0][0x360] ;  /* 0x0000d800ff007b82 */ /* 0x000e300000000800 */
[----:B------:R-:W2:Y:S08]  /*0060*/  S2UR UR5, SR_CTAID.Y ;  /* 0x00000000000579c3 */ /* 0x000eb00000002600 */
[----:B------:R-:W2:Y:S08]  /*0070*/  LDC R16, c[0x0][0x364] ;  /* 0x0000d900ff107b82 */ /* 0x000eb00000000800 */
[----:B------:R-:W3:Y:S01]  /*0080*/  LDC R17, c[0x0][0x3a0] ;  /* 0x0000e800ff117b82 */ /* 0x000ee20000000800 */
[----:B0-----:R-:W-:-:S02]  /*0090*/  IMAD R0, R0, UR4, R3 ;  /* 0x0000000400007c24 */ /* 0x001fc4000f8e0203 */
[----:B--2---:R-:W-:-:S03]  /*00a0*/  IMAD R16, R16, UR5, R5 ;  /* 0x0000000510107c24 */ /* 0x004fc6000f8e0205 */
[----:B---3--:R-:W-:-:S04]  /*00b0*/  ISETP.GE.AND P0, PT, R0, R17, PT ;  /* 0x000000110000720c */ /* 0x008fc80003f06270 */
[----:B-1----:R-:W-:-:S13]  /*00c0*/  ISETP.GE.OR P0, PT, R16, UR6, P0 ;  /* 0x0000000610007c0c */ /* 0x002fda0008706670 */
[----:B------:R-:W-:Y:S05]  /*00d0*/  @P0 EXIT ;  /* 0x000000000000094d */ /* 0x000fea0003800000 */
[----:B------:R-:W0:Y:S01]  /*00e0*/  LDC R19, c[0x0][0x39c] ;  /* 0x0000e700ff137b82 */ /* 0x000e220000000800 */
[----:B------:R-:W1:Y:S01]  /*00f0*/  LDCU.64 UR4, c[0x0][0x358] ;  /* 0x00006b00ff0477ac */ /* 0x000e620008000a00 */
[----:B------:R-:W-:Y:S01]  /*0100*/  HFMA2 R24, -RZ, RZ, 0, 0 ;  /* 0x00000000ff187431 */ /* 0x000fe200000001ff */
[----:B0-----:R-:W-:-:S13]  /*0110*/  ISETP.GE.AND P0, PT, R19, 0x1, PT ;  /* 0x000000011300780c */ /* 0x001fda0003f06270 */
[----:B-1----:R-:W-:Y:S05]  /*0120*/  @!P0 BRA `(.L_x_3) ;  /* 0x0000000400e08947 */ /* 0x002fea0003800000 */
[C---:B------:R-:W-:Y:S01]  /*0130*/  ISETP.GE.U32.AND P1, PT, R19.reuse, 0x8, PT ;  /* 0x000000081300780c */ /* 0x040fe20003f26070 */
[----:B------:R-:W-:Y:S01]  /*0140*/  IMAD R20, R16, R19, RZ ;  /* 0x0000001310147224 */ /* 0x000fe200078e02ff */
[----:B------:R-:W-:Y:S02]  /*0150*/  LOP3.LUT R27, R19, 0x7, RZ, 0xc0, !PT ;  /* 0x00000007131b7812 */ /* 0x000fe400078ec0ff */
[----:B------:R-:W-:Y:S02]  /*0160*/  MOV R24, RZ ;  /* 0x000000ff00187202 */ /* 0x000fe40000000f00 */
[----:B------:R-:W-:Y:S02]  /*0170*/  ISETP.NE.AND P0, PT, R27, RZ, PT ;  /* 0x000000ff1b00720c */ /* 0x000fe40003f05270 */
[----:B------:R-:W-:-:S05]  /*0180*/  MOV R21, RZ ;  /* 0x000000ff00157202 */ /* 0x000fca0000000f00 */
[----:B------:R-:W-:Y:S06]  /*0190*/  @!P1 BRA `(.L_x_4) ;  /* 0x0000000000c49947 */ /* 0x000fec0003800000 */
[----:B------:R-:W0:Y:S01]  /*01a0*/  LDC.64 R2, c[0x0][0x380] ;  /* 0x0000e000ff027b82 */ /* 0x000e220000000a00 */
[----:B------:R-:W-:Y:S02]  /*01b0*/  LOP3.LUT R21, R19, 0x7ffffff8, RZ, 0xc0, !PT ;  /* 0x7ffffff813157812 */ /* 0x000fe400078ec0ff */
[----:B------:R-:W-:Y:S02]  /*01c0*/  MOV R24, RZ ;  /* 0x000000ff00187202 */ /* 0x000fe40000000f00 */
[----:B------:R-:W-:Y:S02]  /*01d0*/  MOV R18, R0 ;  /* 0x0000000000127202 */ /* 0x000fe40000000f00 */
[----:B------:R-:W-:Y:S01]  /*01e0*/  IADD3 R22, PT, PT, -R21, RZ, RZ ;  /* 0x000000ff15167210 */ /* 0x000fe20007ffe1ff */
[----:B0-----:R-:W-:-:S03]  /*01f0*/  IMAD.WIDE.U32 R2, R20, 0x4, R2 ;  /* 0x0000000414027825 */ /* 0x001fc600078e0002 */
[----:B------:R-:W-:-:S04]  /*0200*/  IADD3 R4, P1, PT, R2, 0x10, RZ ;  /* 0x0000001002047810 */ /* 0x000fc80007f3e0ff */
[----:B------:R-:W-:-:S09]  /*0210*/  IADD3.X R5, PT, PT, RZ, R3, RZ, P1, !PT ;  /* 0x00000003ff057210 */ /* 0x000fd20000ffe4ff */
.L_x_5:
[----:B------:R-:W0:Y:S01]  /*0220*/  LDC.64 R14, c[0x0][0x388] ;  /* 0x0000e200ff0e7b82 */ /* 0x000e220000000a00 */
[----:B------:R-:W-:Y:S02]  /*0230*/  MOV R2, R4 ;  /* 0x0000000400027202 */ /* 0x000fe40000000f00 */
[----:B------:R-:W-:-:S05]  /*0240*/  MOV R3, R5 ;  /* 0x0000000500037202 */ /* 0x000fca0000000f00 */
[----:B------:R-:W2:Y:S04]  /*0250*/  LDG.E R25, desc[UR4][R2.64+-0x10] ;  /* 0xfffff00402197981 */ /* 0x000ea8000c1e1900 */
[----:B------:R-:W3:Y:S04]  /*0260*/  LDG.E R23, desc[UR4][R2.64+-0xc] ;  /* 0xfffff40402177981 */ /* 0x000ee8000c1e1900 */
[----:B------:R-:W4:Y:S04]  /*0270*/  LDG.E R29, desc[UR4][R2.64+-0x8] ;  /* 0xfffff804021d7981 */ /* 0x000f28000c1e1900 */
[----:B------:R-:W5:Y:S01]  /*0280*/  LDG.E R28, desc[UR4][R2.64+-0x4] ;  /* 0xfffffc04021c7981 */ /* 0x000f62000c1e1900 */
[----:B0-----:R-:W-:-:S05]  /*0290*/  IMAD.WIDE R14, R18, 0x4, R14 ;  /* 0x00000004120e7825 */ /* 0x001fca00078e020e */
[----:B------:R0:W2:Y:S01]  /*02a0*/  LDG.E R26, desc[UR4][R14.64] ;  /* 0x000000040e1a7981 */ /* 0x0000a2000c1e1900 */
[----:B------:R-:W-:-:S04]  /*02b0*/  IMAD.WIDE R12, R17, 0x4, R14 ;  /* 0x00000004110c7825 */ /* 0x000fc800078e020e */
[C---:B------:R-:W-:Y:S02]  /*02c0*/  IMAD.WIDE R4, R17.reuse, 0x4, R12 ;  /* 0x0000000411047825 */ /* 0x040fe400078e020c */
[----:B------:R-:W3:Y:S02]  /*02d0*/  LDG.E R12, desc[UR4][R12.64] ;  /* 0x000000040c0c7981 */ /* 0x000ee4000c1e1900 */
[C---:B------:R-:W-:Y:S02]  /*02e0*/  IMAD.WIDE R8, R17.reuse, 0x4, R4 ;  /* 0x0000000411087825 */ /* 0x040fe400078e0204 */
[----:B------:R-:W4:Y:S02]  /*02f0*/  LDG.E R4, desc[UR4][R4.64] ;  /* 0x0000000404047981 */ /* 0x000f24000c1e1900 */
[C---:B------:R-:W-:Y:S02]  /*0300*/  IMAD.WIDE R6, R17.reuse, 0x4, R8 ;  /* 0x0000000411067825 */ /* 0x040fe400078e0208 */
[----:B------:R-:W5:Y:S02]  /*0310*/  LDG.E R8, desc[UR4][R8.64] ;  /* 0x0000000408087981 */ /* 0x000f64000c1e1900 */
[----:B------:R-:W-:-:S02]  /*0320*/  IMAD.WIDE R10, R17, 0x4, R6 ;  /* 0x00000004110a7825 */ /* 0x000fc400078e0206 */
[----:B------:R-:W5:Y:S04]  /*0330*/  LDG.E R5, desc[UR4][R2.64] ;  /* 0x0000000402057981 */ /* 0x000f68000c1e1900 */
[----:B------:R-:W5:Y:S01]  /*0340*/  LDG.E R6, desc[UR4][R6.64] ;  /* 0x0000000406067981 */ /* 0x000f62000c1e1900 */
[----:B0-----:R-:W-:-:S03]  /*0350*/  IMAD.WIDE R14, R17, 0x4, R10 ;  /* 0x00000004110e7825 */ /* 0x001fc600078e020a */
[----:B------:R-:W5:Y:S04]  /*0360*/  LDG.E R10, desc[UR4][R10.64] ;  /* 0x000000040a0a7981 */ /* 0x000f68000c1e1900 */
[----:B------:R-:W5:Y:S04]  /*0370*/  LDG.E R13, desc[UR4][R14.64] ;  /* 0x000000040e0d7981 */ /* 0x000f68000c1e1900 */
[----:B------:R-:W5:Y:S04]  /*0380*/  LDG.E R7, desc[UR4][R2.64+0x4] ;  /* 0x0000040402077981 */ /* 0x000f68000c1e1900 */
[----:B------:R-:W5:Y:S01]  /*0390*/  LDG.E R9, desc[UR4][R2.64+0xc] ;  /* 0x00000c0402097981 */ /* 0x000f62000c1e1900 */
[----:B--2---:R-:W-:Y:S01]  /*03a0*/  FFMA R26, R25, R26, R24 ;  /* 0x0000001a191a7223 */ /* 0x004fe20000000018 */
[----:B------:R-:W-:-:S02]  /*03b0*/  IMAD.WIDE R24, R17, 0x4, R14 ;  /* 0x0000000411187825 */ /* 0x000fc400078e020e */
[----:B------:R-:W2:Y:S04]  /*03c0*/  LDG.E R14, desc[UR4][R2.64+0x8] ;  /* 0x00000804020e7981 */ /* 0x000ea8000c1e1900 */
[----:B------:R-:W2:Y:S01]  /*03d0*/  LDG.E R24, desc[UR4][R24.64] ;  /* 0x0000000418187981 */ /* 0x000ea2000c1e1900 */
[----:B---3--:R-:W-:Y:S01]  /*03e0*/  FFMA R12, R23, R12, R26 ;  /* 0x0000000c170c7223 */ /* 0x008fe2000000001a */
[----:B------:R-:W-:-:S03]  /*03f0*/  IADD3 R22, PT, PT, R22, 0x8, RZ ;  /* 0x0000000816167810 */ /* 0x000fc60007ffe0ff */
[----:B----4-:R-:W-:Y:S01]  /*0400*/  FFMA R29, R29, R4, R12 ;  /* 0x000000041d1d7223 */ /* 0x010fe2000000000c */
[----:B------:R-:W-:-:S03]  /*0410*/  ISETP.NE.AND P1, PT, R22, RZ, PT ;  /* 0x000000ff1600720c */ /* 0x000fc60003f25270 */
[----:B-----5:R-:W-:Y:S01]  /*0420*/  FFMA R8, R28, R8, R29 ;  /* 0x000000081c087223 */ /* 0x020fe2000000001d */
[----:B------:R-:W-:-:S03]  /*0430*/  IADD3 R4, P2, PT, R2, 0x20, RZ ;  /* 0x0000002002047810 */ /* 0x000fc60007f5e0ff */
[----:B------:R-:W-:Y:S01]  /*0440*/  FFMA R6, R5, R6, R8 ;  /* 0x0000000605067223 */ /* 0x000fe20000000008 */
[----:B------:R-:W-:Y:S02]  /*0450*/  IADD3.X R5, PT, PT, RZ, R3, RZ, P2, !PT ;  /* 0x00000003ff057210 */ /* 0x000fe400017fe4ff */
[----:B------:R-:W-:Y:S01]  /*0460*/  LEA R18, R17, R18, 0x3 ;  /* 0x0000001211127211 */ /* 0x000fe200078e18ff */
[----:B------:R-:W-:-:S04]  /*0470*/  FFMA R7, R7, R10, R6 ;  /* 0x0000000a07077223 */ /* 0x000fc80000000006 */
[----:B--2---:R-:W-:-:S04]  /*0480*/  FFMA R14, R14, R13, R7 ;  /* 0x0000000d0e0e7223 */ /* 0x004fc80000000007 */
[----:B------:R-:W-:Y:S01]  /*0490*/  FFMA R24, R9, R24, R14 ;  /* 0x0000001809187223 */ /* 0x000fe2000000000e */
[----:B------:R-:W-:Y:S06]  /*04a0*/  @P1 BRA `(.L_x_5) ;  /* 0xfffffffc005c1947 */ /* 0x000fec000383ffff */
.L_x_4:
[----:B------:R-:W-:Y:S05]  /*04b0*/  @!P0 BRA `(.L_x_3) ;  /* 0x0000000000fc8947 */ /* 0x000fea0003800000 */
[----:B------:R-:W-:Y:S02]  /*04c0*/  ISETP.GE.U32.AND P1, PT, R27, 0x4, PT ;  /* 0x000000041b00780c */ /* 0x000fe40003f26070 */
[----:B------:R-:W-:-:S04]  /*04d0*/  LOP3.LUT R14, R19, 0x3, RZ, 0xc0, !PT ;  /* 0x00000003130e7812 */ /* 0x000fc800078ec0ff */
[----:B------:R-:W-:-:S07]  /*04e0*/  ISETP.NE.AND P0, PT, R14, RZ, PT ;  /* 0x000000ff0e00720c */ /* 0x000fce0003f05270 */
[----:B------:R-:W-:Y:S06]  /*04f0*/  @!P1 BRA `(.L_x_6) ;  /* 0x00000000006c9947 */ /* 0x000fec0003800000 */
[----:B------:R-:W0:Y:S01]  /*0500*/  LDC.64 R4, c[0x0][0x388] ;  /* 0x0000e200ff047b82 */ /* 0x000e220000000a00 */
[----:B------:R-:W1:Y:S01]  /*0510*/  LDCU.64 UR6, c[0x0][0x380] ;  /* 0x00007000ff0677ac */ /* 0x000e620008000a00 */
[----:B------:R-:W-:Y:S01]  /*0520*/  IMAD R7, R21, R17, R0 ;  /* 0x0000001115077224 */ /* 0x000fe200078e0200 */
[CC--:B------:R-:W-:Y:S02]  /*0530*/  IADD3 R3, PT, PT, R20.reuse, R21.reuse, RZ ;  /* 0x0000001514037210 */ /* 0x0c0fe40007ffe0ff */
[----:B------:R-:W-:-:S03]  /*0540*/  IADD3 R8, P1, PT, R20, R21, RZ ;  /* 0x0000001514087210 */ /* 0x000fc60007f3e0ff */
[----:B------:R-:W2:Y:S01]  /*0550*/  LDC.64 R12, c[0x0][0x380] ;  /* 0x0000e000ff0c7b82 */ /* 0x000ea20000000a00 */
[----:B0-----:R-:W-:-:S04]  /*0560*/  IMAD.WIDE R4, R7, 0x4, R4 ;  /* 0x0000000407047825 */ /* 0x001fc800078e0204 */
[----:B------:R-:W-:Y:S02]  /*0570*/  IMAD.WIDE R6, R17, 0x4, R4 ;  /* 0x0000000411067825 */ /* 0x000fe400078e0204 */
[----:B------:R-:W3:Y:S02]  /*0580*/  LDG.E R4, desc[UR4][R4.64] ;  /* 0x0000000404047981 */ /* 0x000ee4000c1e1900 */
[----:B--2---:R-:W-:Y:S01]  /*0590*/  IMAD.WIDE.U32 R12, R3, 0x4, R12 ;  /* 0x00000004030c7825 */ /* 0x004fe200078e000c */
[----:B------:R-:W-:Y:S02]  /*05a0*/  IADD3.X R3, PT, PT, RZ, RZ, RZ, P1, !PT ;  /* 0x000000ffff037210 */ /* 0x000fe40000ffe4ff */
[----:B-1----:R-:W-:-:S03]  /*05b0*/  LEA R2, P1, R8, UR6, 0x2 ;  /* 0x0000000608027c11 */ /* 0x002fc6000f8210ff */
[----:B------:R-:W3:Y:S01]  /*05c0*/  LDG.E R13, desc[UR4][R12.64] ;  /* 0x000000040c0d7981 */ /* 0x000ee2000c1e1900 */
[----:B------:R-:W-:Y:S01]  /*05d0*/  LEA.HI.X R3, R8, UR7, R3, 0x2, P1 ;  /* 0x0000000708037c11 */ /* 0x000fe200088f1403 */
[C---:B------:R-:W-:Y:S02]  /*05e0*/  IMAD.WIDE R8, R17.reuse, 0x4, R6 ;  /* 0x0000000411087825 */ /* 0x040fe400078e0206 */
[----:B------:R-:W2:Y:S04]  /*05f0*/  LDG.E R6, desc[UR4][R6.64] ;  /* 0x0000000406067981 */ /* 0x000ea8000c1e1900 */
[----:B------:R-:W2:Y:S01]  /*0600*/  LDG.E R15, desc[UR4][R2.64+0x4] ;  /* 0x00000404020f7981 */ /* 0x000ea2000c1e1900 */
[----:B------:R-:W-:-:S03]  /*0610*/  IMAD.WIDE R10, R17, 0x4, R8 ;  /* 0x00000004110a7825 */ /* 0x000fc600078e0208 */
[----:B------:R-:W4:Y:S04]  /*0620*/  LDG.E R22, desc[UR4][R8.64] ;  /* 0x0000000408167981 */ /* 0x000f28000c1e1900 */
[----:B------:R-:W4:Y:S04]  /*0630*/  LDG.E R18, desc[UR4][R2.64+0x8] ;  /* 0x0000080402127981 */ /* 0x000f28000c1e1900 */
[----:B------:R-:W5:Y:S04]  /*0640*/  LDG.E R26, desc[UR4][R2.64+0xc] ;  /* 0x00000c04021a7981 */ /* 0x000f68000c1e1900 */
[----:B------:R-:W5:Y:S01]  /*0650*/  LDG.E R10, desc[UR4][R10.64] ;  /* 0x000000040a0a7981 */ /* 0x000f62000c1e1900 */
[----:B------:R-:W-:Y:S01]  /*0660*/  IADD3 R21, PT, PT, R21, 0x4, RZ ;  /* 0x0000000415157810 */ /* 0x000fe20007ffe0ff */
[----:B---3--:R-:W-:-:S04]  /*0670*/  FFMA R24, R13, R4, R24 ;  /* 0x000000040d187223 */ /* 0x008fc80000000018 */
[----:B--2---:R-:W-:-:S04]  /*0680*/  FFMA R15, R15, R6, R24 ;  /* 0x000000060f0f7223 */ /* 0x004fc80000000018 */
[----:B----4-:R-:W-:-:S04]  /*0690*/  FFMA R15, R18, R22, R15 ;  /* 0x00000016120f7223 */ /* 0x010fc8000000000f */
[----:B-----5:R-:W-:-:S07]  /*06a0*/  FFMA R24, R26, R10, R15 ;  /* 0x0000000a1a187223 */ /* 0x020fce000000000f */
.L_x_6:
[----:B------:R-:W-:Y:S05]  /*06b0*/  @!P0 BRA `(.L_x_3) ;  /* 0x00000000007c8947 */ /* 0x000fea0003800000 */
[----:B------:R-:W-:Y:S01]  /*06c0*/  ISETP.NE.AND P1, PT, R14, 0x1, PT ;  /* 0x000000010e00780c */ /* 0x000fe20003f25270 */
[----:B------:R-:W0:Y:S01]  /*06d0*/  LDC.64 R10, c[0x0][0x380] ;  /* 0x0000e000ff0a7b82 */ /* 0x000e220000000a00 */
[----:B------:R-:W-:-:S04]  /*06e0*/  LOP3.LUT R19, R19, 0x1, RZ, 0xc0, !PT ;  /* 0x0000000113137812 */ /* 0x000fc800078ec0ff */
[----:B------:R-:W-:-:S03]  /*06f0*/  ISETP.NE.U32.AND P0, PT, R19, 0x1, PT ;  /* 0x000000011300780c */ /* 0x000fc60003f05070 */
[----:B------:R-:W1:Y:S04]  /*0700*/  LDC.64 R8, c[0x0][0x388] ;  /* 0x0000e200ff087b82 */ /* 0x000e680000000a00 */
[CC--:B------:R-:W-:Y:S02]  /*0710*/  @P1 IADD3 R13, PT, PT, R20.reuse, R21.reuse, RZ ;  /* 0x00000015140d1210 */ /* 0x0c0fe40007ffe0ff */
[----:B------:R-:W-:Y:S02]  /*0720*/  @P1 IADD3 R12, P2, PT, R20, R21, RZ ;  /* 0x00000015140c1210 */ /* 0x000fe40007f5e0ff */
[----:B------:R-:W2:Y:S02]  /*0730*/  @P1 LDC.64 R2, c[0x0][0x380] ;  /* 0x0000e000ff021b82 */ /* 0x000ea40000000a00 */
[----:B------:R-:W-:-:S06]  /*0740*/  @P1 IADD3.X R14, PT, PT, RZ, RZ, RZ, P2, !PT ;  /* 0x000000ffff0e1210 */ /* 0x000fcc00017fe4ff */
[----:B------:R-:W3:Y:S01]  /*0750*/  LDC.64 R4, c[0x0][0x380] ;  /* 0x0000e000ff047b82 */ /* 0x000ee20000000a00 */
[----:B0-----:R-:W-:-:S04]  /*0760*/  @P1 IMAD.WIDE.U32 R10, R13, 0x4, R10 ;  /* 0x000000040d0a1825 */ /* 0x001fc800078e000a */
[C---:B------:R-:W-:Y:S01]  /*0770*/  @P1 IMAD R13, R21.reuse, R17, R0 ;  /* 0x00000011150d1224 */ /* 0x040fe200078e0200 */
[----:B------:R-:W-:Y:S01]  /*0780*/  @P1 IADD3 R21, PT, PT, R21, 0x2, RZ ;  /* 0x0000000215151810 */ /* 0x000fe20007ffe0ff */
[----:B------:R-:W4:Y:S01]  /*0790*/  @P1 LDG.E R11, desc[UR4][R10.64] ;  /* 0x000000040a0b1981 */ /* 0x000f22000c1e1900 */
[----:B------:R-:W0:Y:S01]  /*07a0*/  LDC.64 R6, c[0x0][0x388] ;  /* 0x0000e200ff067b82 */ /* 0x000e220000000a00 */
[----:B-1----:R-:W-:Y:S01]  /*07b0*/  @P1 IMAD.WIDE R8, R13, 0x4, R8 ;  /* 0x000000040d081825 */ /* 0x002fe200078e0208 */
[----:B------:R-:W-:Y:S02]  /*07c0*/  @!P0 IADD3 R15, PT, PT, R20, R21, RZ ;  /* 0x00000015140f8210 */ /* 0x000fe40007ffe0ff */
[----:B--2---:R-:W-:Y:S01]  /*07d0*/  @P1 LEA R2, P2, R12, R2, 0x2 ;  /* 0x000000020c021211 */ /* 0x004fe200078410ff */
[----:B------:R-:W-:-:S03]  /*07e0*/  @!P0 IMAD R21, R21, R17, R0 ;  /* 0x0000001115158224 */ /* 0x000fc600078e0200 */
[----:B------:R-:W-:Y:S01]  /*07f0*/  @P1 LEA.HI.X R3, R12, R3, R14, 0x2, P2 ;  /* 0x000000030c031211 */ /* 0x000fe200010f140e */
[----:B------:R-:W-:Y:S01]  /*0800*/  @P1 IMAD.WIDE R12, R17, 0x4, R8 ;  /* 0x00000004110c1825 */ /* 0x000fe200078e0208 */
[----:B------:R-:W4:Y:S03]  /*0810*/  @P1 LDG.E R14, desc[UR4][R8.64] ;  /* 0x00000004080e1981 */ /* 0x000f26000c1e1900 */
[----:B---3--:R-:W-:Y:S01]  /*0820*/  @!P0 IMAD.WIDE.U32 R4, R15, 0x4, R4 ;  /* 0x000000040f048825 */ /* 0x008fe200078e0004 */
[----:B------:R-:W2:Y:S04]  /*0830*/  @P1 LDG.E R2, desc[UR4][R2.64+0x4] ;  /* 0x0000040402021981 */ /* 0x000ea8000c1e1900 */
[----:B------:R-:W2:Y:S01]  /*0840*/  @P1 LDG.E R12, desc[UR4][R12.64] ;  /* 0x000000040c0c1981 */ /* 0x000ea2000c1e1900 */
[----:B0-----:R-:W-:-:S03]  /*0850*/  @!P0 IMAD.WIDE R6, R21, 0x4, R6 ;  /* 0x0000000415068825 */ /* 0x001fc600078e0206 */
[----:B------:R-:W3:Y:S04]  /*0860*/  @!P0 LDG.E R5, desc[UR4][R4.64] ;  /* 0x0000000404058981 */ /* 0x000ee8000c1e1900 */
[----:B------:R-:W3:Y:S01]  /*0870*/  @!P0 LDG.E R6, desc[UR4][R6.64] ;  /* 0x0000000406068981 */ /* 0x000ee2000c1e1900 */
[----:B----4-:R-:W-:-:S04]  /*0880*/  @P1 FFMA R11, R11, R14, R24 ;  /* 0x0000000e0b0b1223 */ /* 0x010fc80000000018 */
[----:B--2---:R-:W-:-:S04]  /*0890*/  @P1 FFMA R24, R2, R12, R11 ;  /* 0x0000000c02181223 */ /* 0x004fc8000000000b */
[----:B---3--:R-:W-:-:S07]  /*08a0*/  @!P0 FFMA R24, R5, R6, R24 ;  /* 0x0000000605188223 */ /* 0x008fce0000000018 */
.L_x_3:
[----:B------:R-:W0:Y:S01]  /*08b0*/  LDC.64 R2, c[0x0][0x390] ;  /* 0x0000e400ff027b82 */ /* 0x000e220000000a00 */
[----:B------:R-:W-:-:S04]  /*08c0*/  IMAD R17, R16, R17, R0 ;  /* 0x0000001110117224 */ /* 0x000fc800078e0200 */
[----:B0-----:R-:W-:-:S05]  /*08d0*/  IMAD.WIDE R2, R17, 0x4, R2 ;  /* 0x0000000411027825 */ /* 0x001fca00078e0202 */
[----:B------:R-:W-:Y:S01]  /*08e0*/  STG.E desc[UR4][R2.64], R24 ;  /* 0x0000001802007986 */ /* 0x000fe2000c101904 */
[----:B------:R-:W-:Y:S05]  /*08f0*/  EXIT ;  /* 0x000000000000794d */ /* 0x000fea0003800000 */
.L_x_7:
        /* <DEDUP_REMOVED lines=16> */
.L_x_9:


//--------------------- .nv.shared._Z17TiledMatrixKernelPfS_S_iii --------------------------
	.section	.nv.shared._Z17TiledMatrixKernelPfS_S_iii,"aw",@nobits
	.sectionflags	@""
	.align	4
.nv.shared._Z17TiledMatrixKernelPfS_S_iii:
	.zero		3072


//--------------------- .nv.shared.reserved.0     --------------------------
	.section	.nv.shared.reserved.0,"aw",@nobits
	.weak		__nv_reservedSMEM_offset_0_alias
	.size		__nv_reservedSMEM_offset_0_alias, 0, 64
	.other		__nv_reservedSMEM_offset_0_alias,@"STO_CUDA_RESERVED_SHARED STV_DEFAULT"
__nv_reservedSMEM_offset_0_alias:
	.zero		0
	.zero		64


//--------------------- .nv.constant0._Z17TiledMatrixKernelPfS_S_iii --------------------------
	.section	.nv.constant0._Z17TiledMatrixKernelPfS_S_iii,"a",@progbits
	.sectionflags	@""
	.align	4
.nv.constant0._Z17TiledMatrixKernelPfS_S_iii:
	.zero		932


//--------------------- .nv.constant0._Z15MatrixMulKernelPfS_S_iii --------------------------
	.section	.nv.constant0._Z15MatrixMulKernelPfS_S_iii,"a",@progbits
	.sectionflags	@""
	.align	4
.nv.constant0._Z15MatrixMulKernelPfS_S_iii:
	.zero		932


//--------------------- SYMBOLS --------------------------

	.type		.nv.reservedSmem.offset0,@object
	.size		.nv.reservedSmem.offset0,0x4
	.type		.nv.reservedSmem.cap,@object
	.size		.nv.reservedSmem.cap,0x4
